//
// Generated by NVIDIA NVVM Compiler
//
// Compiler Build ID: CL-36424714
// Cuda compilation tools, release 13.0, V13.0.88
// Based on NVVM 20.0.0
//

.version 9.0
.target sm_100
.address_size 64

	// .globl	_Z10vector_addPfS_S_iPj
.extern .func  (.param .b32 func_retval0) vprintf
(
	.param .b64 vprintf_param_0,
	.param .b64 vprintf_param_1
)
;
.global .align 1 .b8 $str[40] = {84, 104, 114, 101, 97, 100, 32, 105, 110, 100, 101, 120, 58, 32, 37, 100, 32, 70, 114, 111, 109, 32, 98, 108, 111, 99, 107, 32, 110, 117, 109, 98, 101, 114, 58, 32, 37, 100, 10};

.visible .entry _Z10vector_addPfS_S_iPj(
	.param .u64 .ptr .align 1 _Z10vector_addPfS_S_iPj_param_0,
	.param .u64 .ptr .align 1 _Z10vector_addPfS_S_iPj_param_1,
	.param .u64 .ptr .align 1 _Z10vector_addPfS_S_iPj_param_2,
	.param .u32 _Z10vector_addPfS_S_iPj_param_3,
	.param .u64 .ptr .align 1 _Z10vector_addPfS_S_iPj_param_4
)
{
	.local .align 8 .b8 	__local_depot0[8];
	.reg .b64 	%SP;
	.reg .b64 	%SPL;
	.reg .pred 	%p<7>;
	.reg .b32 	%r<32>;
	.reg .b32 	%f<16>;
	.reg .b64 	%rd<37>;

	mov.u64 	%SPL, __local_depot0;
	cvta.local.u64 	%SP, %SPL;
	ld.param.u64 	%rd8, [_Z10vector_addPfS_S_iPj_param_0];
	ld.param.u64 	%rd9, [_Z10vector_addPfS_S_iPj_param_1];
	ld.param.u64 	%rd10, [_Z10vector_addPfS_S_iPj_param_2];
	ld.param.u32 	%r11, [_Z10vector_addPfS_S_iPj_param_3];
	ld.param.u64 	%rd11, [_Z10vector_addPfS_S_iPj_param_4];
	cvta.to.global.u64 	%rd1, %rd8;
	cvta.to.global.u64 	%rd2, %rd10;
	cvta.to.global.u64 	%rd3, %rd9;
	cvta.to.global.u64 	%rd12, %rd11;
	add.u64 	%rd13, %SP, 0;
	add.u64 	%rd14, %SPL, 0;
	mov.u32 	%r31, %tid.x;
	mov.u32 	%r2, %ntid.x;
	mov.u32 	%r12, %nctaid.x;
	mul.lo.s32 	%r13, %r2, %r12;
	st.global.u32 	[%rd12], %r13;
	mov.u32 	%r14, %ctaid.x;
	st.local.v2.u32 	[%rd14], {%r31, %r14};
	mov.u64 	%rd15, $str;
	cvta.global.u64 	%rd16, %rd15;
	{ // callseq 0, 0
	.param .b64 param0;
	st.param.b64 	[param0], %rd16;
	.param .b64 param1;
	st.param.b64 	[param1], %rd13;
	.param .b32 retval0;
	call.uni (retval0), 
	vprintf, 
	(
	param0, 
	param1
	);
	ld.param.b32 	%r15, [retval0];
	} // callseq 0
	setp.ge.s32 	%p1, %r31, %r11;
	@%p1 bra 	$L__BB0_6;
	add.s32 	%r17, %r31, %r2;
	max.u32 	%r18, %r11, %r17;
	setp.lt.u32 	%p2, %r17, %r11;
	selp.u32 	%r19, 1, 0, %p2;
	add.s32 	%r20, %r17, %r19;
	sub.s32 	%r21, %r18, %r20;
	div.u32 	%r22, %r21, %r2;
	add.s32 	%r3, %r22, %r19;
	and.b32  	%r23, %r3, 3;
	setp.eq.s32 	%p3, %r23, 3;
	@%p3 bra 	$L__BB0_4;
	add.s32 	%r24, %r3, 1;
	and.b32  	%r25, %r24, 3;
	mul.wide.u32 	%rd36, %r31, 4;
	mul.wide.u32 	%rd5, %r2, 4;
	neg.s32 	%r29, %r25;
	mad.lo.s32 	%r31, %r2, %r25, %r31;
$L__BB0_3:
	.pragma "nounroll";
	add.s64 	%rd17, %rd3, %rd36;
	ld.global.f32 	%f1, [%rd17];
	add.s64 	%rd18, %rd2, %rd36;
	ld.global.f32 	%f2, [%rd18];
	add.f32 	%f3, %f1, %f2;
	add.s64 	%rd19, %rd1, %rd36;
	st.global.f32 	[%rd19], %f3;
	add.s64 	%rd36, %rd36, %rd5;
	add.s32 	%r29, %r29, 1;
	setp.ne.s32 	%p4, %r29, 0;
	@%p4 bra 	$L__BB0_3;
$L__BB0_4:
	setp.lt.u32 	%p5, %r3, 3;
	@%p5 bra 	$L__BB0_6;
$L__BB0_5:
	mul.wide.u32 	%rd20, %r31, 4;
	add.s64 	%rd21, %rd3, %rd20;
	ld.global.f32 	%f4, [%rd21];
	add.s64 	%rd22, %rd2, %rd20;
	ld.global.f32 	%f5, [%rd22];
	add.f32 	%f6, %f4, %f5;
	add.s64 	%rd23, %rd1, %rd20;
	st.global.f32 	[%rd23], %f6;
	add.s32 	%r26, %r31, %r2;
	mul.wide.u32 	%rd24, %r26, 4;
	add.s64 	%rd25, %rd3, %rd24;
	ld.global.f32 	%f7, [%rd25];
	add.s64 	%rd26, %rd2, %rd24;
	ld.global.f32 	%f8, [%rd26];
	add.f32 	%f9, %f7, %f8;
	add.s64 	%rd27, %rd1, %rd24;
	st.global.f32 	[%rd27], %f9;
	add.s32 	%r27, %r26, %r2;
	mul.wide.u32 	%rd28, %r27, 4;
	add.s64 	%rd29, %rd3, %rd28;
	ld.global.f32 	%f10, [%rd29];
	add.s64 	%rd30, %rd2, %rd28;
	ld.global.f32 	%f11, [%rd30];
	add.f32 	%f12, %f10, %f11;
	add.s64 	%rd31, %rd1, %rd28;
	st.global.f32 	[%rd31], %f12;
	add.s32 	%r28, %r27, %r2;
	mul.wide.u32 	%rd32, %r28, 4;
	add.s64 	%rd33, %rd3, %rd32;
	ld.global.f32 	%f13, [%rd33];
	add.s64 	%rd34, %rd2, %rd32;
	ld.global.f32 	%f14, [%rd34];
	add.f32 	%f15, %f13, %f14;
	add.s64 	%rd35, %rd1, %rd32;
	st.global.f32 	[%rd35], %f15;
	add.s32 	%r31, %r28, %r2;
	setp.lt.s32 	%p6, %r31, %r11;
	@%p6 bra 	$L__BB0_5;
$L__BB0_6:
	ret;

}


// ===== COMPILED SASS (sm_100) =====

	.target	sm_100

	.elftype	@"ET_EXEC"


//--------------------- .note.nv.tkinfo           --------------------------
	.section	.note.nv.tkinfo,"",@"SHT_NOTE"
	.sectionflags	@"SHF_NOTE_NV_TKINFO"
	.tkinfo
        /*0018*/ 	.word	0x00000002
        /*0030*/ 	.string	""
        /*0030*/ 	.string	"ptxas"
        /*0030*/ 	.string	"Cuda compilation tools, release 13.0, V13.0.88"
        /*0030*/ 	.string	"Build cuda_13.0.r13.0/compiler.36424714_0"
        /*0030*/ 	.string	"-arch sm_100 -m 64 "



//--------------------- .note.nv.cuinfo           --------------------------
	.section	.note.nv.cuinfo,"",@"SHT_NOTE"
	.sectionflags	@"SHF_NOTE_NV_CUINFO"
        /*0018*/ 	.short	0x0002
        /*001a*/ 	.short	0x0064
        /*001c*/ 	.short	0x0082
	.zero		2


//--------------------- .nv.info                  --------------------------
	.section	.nv.info,"",@"SHT_CUDA_INFO"
	.align	4


	//----- nvinfo : EIATTR_REGCOUNT
	.align		4
        /*0000*/ 	.byte	0x04, 0x2f
        /*0002*/ 	.short	(.L_2 - .L_1)
	.align		4
.L_1:
        /*0004*/ 	.word	index@(_Z10vector_addPfS_S_iPj)
        /*0008*/ 	.word	0x00000020


	//----- nvinfo : EIATTR_FRAME_SIZE
	.align		4
.L_2:
        /*000c*/ 	.byte	0x04, 0x11
        /*000e*/ 	.short	(.L_4 - .L_3)
	.align		4
.L_3:
        /*0010*/ 	.word	index@(_Z10vector_addPfS_S_iPj)
        /*0014*/ 	.word	0x00000008


	//----- nvinfo : EIATTR_MIN_STACK_SIZE
	.align		4
.L_4:
        /*0018*/ 	.byte	0x04, 0x12
        /*001a*/ 	.short	(.L_6 - .L_5)
	.align		4
.L_5:
        /*001c*/ 	.word	index@(_Z10vector_addPfS_S_iPj)
        /*0020*/ 	.word	0x00000008
.L_6:


//--------------------- .nv.compat                --------------------------
	.section	.nv.compat,"",@"SHT_CUDA_COMPAT_INFO"
	.align	4
        /*0000*/ 	.byte	0x02, 0x09, 0x00, 0x00, 0x02, 0x02, 0x01, 0x00, 0x02, 0x05, 0x05, 0x00, 0x03, 0x07, 0x01, 0x01
        /*0010*/ 	.byte	0x02, 0x03, 0x00, 0x00, 0x02, 0x06, 0x01, 0x00, 0x04, 0x0b, 0x08, 0x00, 0x09, 0x00, 0x00, 0x00
        /*0020*/ 	.byte	0x00, 0x00, 0x00, 0x00


//--------------------- .nv.info._Z10vector_addPfS_S_iPj --------------------------
	.section	.nv.info._Z10vector_addPfS_S_iPj,"",@"SHT_CUDA_INFO"
	.sectionflags	@""
	.align	4


	//----- nvinfo : EIATTR_CUDA_API_VERSION
	.align		4
        /*0000*/ 	.byte	0x04, 0x37
        /*0002*/ 	.short	(.L_8 - .L_7)
.L_7:
        /*0004*/ 	.word	0x00000082


	//----- nvinfo : EIATTR_KPARAM_INFO
	.align		4
.L_8:
        /*0008*/ 	.byte	0x04, 0x17
        /*000a*/ 	.short	(.L_10 - .L_9)
.L_9:
        /*000c*/ 	.word	0x00000000
        /*0010*/ 	.short	0x0004
        /*0012*/ 	.short	0x0020
        /*0014*/ 	.byte	0x00, 0xf5, 0x21, 0x00


	//----- nvinfo : EIATTR_KPARAM_INFO
	.align		4
.L_10:
        /*0018*/ 	.byte	0x04, 0x17
        /*001a*/ 	.short	(.L_12 - .L_11)
.L_11:
        /*001c*/ 	.word	0x00000000
        /*0020*/ 	.short	0x0003
        /*0022*/ 	.short	0x0018
        /*0024*/ 	.byte	0x00, 0xf0, 0x11, 0x00


	//----- nvinfo : EIATTR_KPARAM_INFO
	.align		4
.L_12:
        /*0028*/ 	.byte	0x04, 0x17
        /*002a*/ 	.short	(.L_14 - .L_13)
.L_13:
        /*002c*/ 	.word	0x00000000
        /*0030*/ 	.short	0x0002
        /*0032*/ 	.short	0x0010
        /*0034*/ 	.byte	0x00, 0xf5, 0x21, 0x00


	//----- nvinfo : EIATTR_KPARAM_INFO
	.align		4
.L_14:
        /*0038*/ 	.byte	0x04, 0x17
        /*003a*/ 	.short	(.L_16 - .L_15)
.L_15:
        /*003c*/ 	.word	0x00000000
        /*0040*/ 	.short	0x0001
        /*0042*/ 	.short	0x0008
        /*0044*/ 	.byte	0x00, 0xf5, 0x21, 0x00


	//----- nvinfo : EIATTR_KPARAM_INFO
	.align		4
.L_16:
        /*0048*/ 	.byte	0x04, 0x17
        /*004a*/ 	.short	(.L_18 - .L_17)
.L_17:
        /*004c*/ 	.word	0x00000000
        /*0050*/ 	.short	0x0000
        /*0052*/ 	.short	0x0000
        /*0054*/ 	.byte	0x00, 0xf5, 0x21, 0x00


	//----- nvinfo : EIATTR_SPARSE_MMA_MASK
	.align		4
.L_18:
        /*0058*/ 	.byte	0x03, 0x50
        /*005a*/ 	.short	0x0000


	//----- nvinfo : EIATTR_MAXREG_COUNT
	.align		4
        /*005c*/ 	.byte	0x03, 0x1b
        /*005e*/ 	.short	0x00ff


	//----- nvinfo : EIATTR_EXTERNS
	.align		4
        /*0060*/ 	.byte	0x04, 0x0f
        /*0062*/ 	.short	(.L_20 - .L_19)


	//   ....[0]....
	.align		4
.L_19:
        /*0064*/ 	.word	index@(vprintf)


	//----- nvinfo : EIATTR_MERCURY_ISA_VERSION
	.align		4
.L_20:
        /*0068*/ 	.byte	0x03, 0x5f
        /*006a*/ 	.short	0x0101


	//----- nvinfo : EIATTR_VRC_CTA_INIT_COUNT
	.align		4
        /*006c*/ 	.byte	0x02, 0x4a
	.zero		1
	.zero		1


	//----- nvinfo : EIATTR_SYSCALL_OFFSETS
	.align		4
        /*0070*/ 	.byte	0x04, 0x46
        /*0072*/ 	.short	(.L_22 - .L_21)


	//   ....[0]....
.L_21:
        /*0074*/ 	.word	0x00000170


	//----- nvinfo : EIATTR_EXIT_INSTR_OFFSETS
	.align		4
.L_22:
        /*0078*/ 	.byte	0x04, 0x1c
        /*007a*/ 	.short	(.L_24 - .L_23)


	//   ....[0]....
.L_23:
        /*007c*/ 	.word	0x000001a0


	//   ....[1]....
        /*0080*/ 	.word	0x000004c0


	//   ....[2]....
        /*0084*/ 	.word	0x00000720


	//----- nvinfo : EIATTR_CRS_STACK_SIZE
	.align		4
.L_24:
        /*0088*/ 	.byte	0x04, 0x1e
        /*008a*/ 	.short	(.L_26 - .L_25)
.L_25:
        /*008c*/ 	.word	0x00000000


	//----- nvinfo : EIATTR_CBANK_PARAM_SIZE
	.align		4
.L_26:
        /*0090*/ 	.byte	0x03, 0x19
        /*0092*/ 	.short	0x0028


	//----- nvinfo : EIATTR_PARAM_CBANK
	.align		4
        /*0094*/ 	.byte	0x04, 0x0a
        /*0096*/ 	.short	(.L_28 - .L_27)
	.align		4
.L_27:
        /*0098*/ 	.word	index@(.nv.constant0._Z10vector_addPfS_S_iPj)
        /*009c*/ 	.short	0x0380
        /*009e*/ 	.short	0x0028


	//----- nvinfo : EIATTR_SW_WAR
	.align		4
.L_28:
        /*00a0*/ 	.byte	0x04, 0x36
        /*00a2*/ 	.short	(.L_30 - .L_29)
.L_29:
        /*00a4*/ 	.word	0x00000008
.L_30:


//--------------------- .nv.callgraph             --------------------------
	.section	.nv.callgraph,"",@"SHT_CUDA_CALLGRAPH"
	.align	4
	.sectionentsize	8
	.align		4
        /*0000*/ 	.word	0x00000000
	.align		4
        /*0004*/ 	.word	0xffffffff
	.align		4
        /*0008*/ 	.word	index@(_Z10vector_addPfS_S_iPj)
	.align		4
        /*000c*/ 	.word	index@(vprintf)
	.align		4
        /*0010*/ 	.word	0x00000000
	.align		4
        /*0014*/ 	.word	0xfffffffe
	.align		4
        /*0018*/ 	.word	0x00000000
	.align		4
        /*001c*/ 	.word	0xfffffffd
	.align		4
        /*0020*/ 	.word	0x00000000
	.align		4
        /*0024*/ 	.word	0xfffffffc


//--------------------- .nv.constant4             --------------------------
	.section	.nv.constant4,"a",@progbits
	.align	8
	.align		8
.nv.constant4:
        /*0000*/ 	.dword	vprintf
	.align		8
        /*0008*/ 	.dword	$str


//--------------------- .text._Z10vector_addPfS_S_iPj --------------------------
	.section	.text._Z10vector_addPfS_S_iPj,"ax",@progbits
	.align	128
        .global         _Z10vector_addPfS_S_iPj
        .type           _Z10vector_addPfS_S_iPj,@function
        .size           _Z10vector_addPfS_S_iPj,(.L_x_6 - _Z10vector_addPfS_S_iPj)
        .other          _Z10vector_addPfS_S_iPj,@"STO_CUDA_ENTRY STV_DEFAULT"
_Z10vector_addPfS_S_iPj:
.text._Z10vector_addPfS_S_iPj:
[----:B------:R-:W0:Y:S01]  /*0000*/  LDC R1, c[0x0][0x37c] ;  /* 0x0000df00ff017b82 */ /* 0x000e220000000800 */
[----:B------:R-:W1:Y:S01]  /*0010*/  S2R R2, SR_TID.X ;  /* 0x0000000000027919 */ /* 0x000e620000002100 */
[----:B------:R-:W2:Y:S06]  /*0020*/  LDCU UR5, c[0x0][0x2fc] ;  /* 0x00005f80ff0577ac */ /* 0x000eac0008000800 */
[----:B------:R-:W3:Y:S01]  /*0030*/  LDC R17, c[0x0][0x360] ;  /* 0x0000d800ff117b82 */ /* 0x000ee20000000800 */
[----:B------:R-:W-:Y:S01]  /*0040*/  MOV R10, 0x0 ;  /* 0x00000000000a7802 */ /* 0x000fe20000000f00 */
[----:B------:R-:W1:Y:S01]  /*0050*/  S2R R3, SR_CTAID.X ;  /* 0x0000000000037919 */ /* 0x000e620000002500 */
[----:B------:R-:W3:Y:S01]  /*0060*/  LDCU UR6, c[0x0][0x370] ;  /* 0x00006e00ff0677ac */ /* 0x000ee20008000800 */
[----:B0-----:R-:W-:Y:S01]  /*0070*/  IADD3 R1, PT, PT, R1, -0x8, RZ ;  /* 0xfffffff801017810 */ /* 0x001fe20007ffe0ff */
[----:B------:R-:W0:Y:S03]  /*0080*/  LDCU.64 UR36, c[0x0][0x358] ;  /* 0x00006b00ff2477ac */ /* 0x000e260008000a00 */
[----:B------:R-:W0:Y:S01]  /*0090*/  LDC.64 R8, c[0x0][0x3a0] ;  /* 0x0000e800ff087b82 */ /* 0x000e220000000a00 */
[----:B------:R-:W4:Y:S01]  /*00a0*/  LDCU UR4, c[0x0][0x2f8] ;  /* 0x00005f00ff0477ac */ /* 0x000f220008000800 */
[----:B------:R-:W0:Y:S06]  /*00b0*/  LDCU.64 UR38, c[0x0][0x390] ;  /* 0x00007200ff2677ac */ /* 0x000e2c0008000a00 */
[----:B------:R-:W1:Y:S01]  /*00c0*/  LDC.64 R10, c[0x4][R10] ;  /* 0x010000000a0a7b82 */ /* 0x000e620000000a00 */
[----:B------:R-:W0:Y:S01]  /*00d0*/  LDCU.128 UR40, c[0x0][0x380] ;  /* 0x00007000ff2877ac */ /* 0x000e220008000c00 */
[----:B---3--:R-:W-:Y:S01]  /*00e0*/  IMAD R0, R17, UR6, RZ ;  /* 0x0000000611007c24 */ /* 0x008fe2000f8e02ff */
[----:B------:R-:W3:Y:S01]  /*00f0*/  LDCU.64 UR6, c[0x4][0x8] ;  /* 0x01000100ff0677ac */ /* 0x000ee20008000a00 */
[----:B----4-:R-:W-:-:S03]  /*0100*/  IADD3 R6, P0, PT, R1, UR4, RZ ;  /* 0x0000000401067c10 */ /* 0x010fc6000ff1e0ff */
[----:B0-----:R0:W-:Y:S02]  /*0110*/  STG.E desc[UR36][R8.64], R0 ;  /* 0x0000000008007986 */ /* 0x0011e4000c101924 */
[----:B--2---:R-:W-:Y:S02]  /*0120*/  IMAD.X R7, RZ, RZ, UR5, P0 ;  /* 0x00000005ff077e24 */ /* 0x004fe400080e06ff */
[----:B-1----:R0:W-:Y:S01]  /*0130*/  STL.64 [R1], R2 ;  /* 0x0000000201007387 */ /* 0x0021e20000100a00 */
[----:B---3--:R-:W-:Y:S01]  /*0140*/  IMAD.U32 R4, RZ, RZ, UR6 ;  /* 0x00000006ff047e24 */ /* 0x008fe2000f8e00ff */
[----:B------:R-:W-:-:S07]  /*0150*/  MOV R5, UR7 ;  /* 0x0000000700057c02 */ /* 0x000fce0008000f00 */
[----:B------:R-:W-:-:S07]  /*0160*/  LEPC R20, `(.L_x_0) ;  /* 0x000000001014794e */ /* 0x000fce0000000000 */
[----:B0-----:R-:W-:Y:S05]  /*0170*/  CALL.ABS.NOINC R10 ;  /* 0x000000000a007343 */ /* 0x001fea0003c00000 */
.L_x_0:
[----:B------:R-:W0:Y:S02]  /*0180*/  LDC R3, c[0x0][0x398] ;  /* 0x0000e600ff037b82 */ /* 0x000e240000000800 */
[----:B0-----:R-:W-:-:S13]  /*0190*/  ISETP.GE.AND P0, PT, R2, R3, PT ;  /* 0x000000030200720c */ /* 0x001fda0003f06270 */
[----:B------:R-:W-:Y:S05]  /*01a0*/  @P0 EXIT ;  /* 0x000000000000094d */ /* 0x000fea0003800000 */
[----:B------:R-:W0:Y:S01]  /*01b0*/  I2F.U32.RP R8, R17 ;  /* 0x0000001100087306 */ /* 0x000e220000209000 */
[----:B------:R-:W-:Y:S01]  /*01c0*/  IADD3 R0, PT, PT, R2, R17, RZ ;  /* 0x0000001102007210 */ /* 0x000fe20007ffe0ff */
[----:B------:R-:W-:Y:S01]  /*01d0*/  BSSY.RECONVERGENT B0, `(.L_x_1) ;  /* 0x000002e000007945 */ /* 0x000fe20003800200 */
[----:B------:R-:W-:Y:S02]  /*01e0*/  ISETP.NE.U32.AND P2, PT, R17, RZ, PT ;  /* 0x000000ff1100720c */ /* 0x000fe40003f45070 */
[CC--:B------:R-:W-:Y:S02]  /*01f0*/  ISETP.GE.U32.AND P0, PT, R0.reuse, R3.reuse, PT ;  /* 0x000000030000720c */ /* 0x0c0fe40003f06070 */
[----:B------:R-:W-:Y:S01]  /*0200*/  VIMNMX.U32 R7, PT, PT, R0, R3, !PT ;  /* 0x0000000300077248 */ /* 0x000fe20007fe0000 */
[----:B0-----:R-:W0:Y:S02]  /*0210*/  MUFU.RCP R8, R8 ;  /* 0x0000000800087308 */ /* 0x001e240000001000 */
[----:B0-----:R-:W-:-:S06]  /*0220*/  IADD3 R4, PT, PT, R8, 0xffffffe, RZ ;  /* 0x0ffffffe08047810 */ /* 0x001fcc0007ffe0ff */
[----:B------:R0:W1:Y:S02]  /*0230*/  F2I.FTZ.U32.TRUNC.NTZ R5, R4 ;  /* 0x0000000400057305 */ /* 0x000064000021f000 */
[----:B0-----:R-:W-:Y:S02]  /*0240*/  IMAD.MOV.U32 R4, RZ, RZ, RZ ;  /* 0x000000ffff047224 */ /* 0x001fe400078e00ff */
[----:B-1----:R-:W-:-:S04]  /*0250*/  IMAD.MOV R6, RZ, RZ, -R5 ;  /* 0x000000ffff067224 */ /* 0x002fc800078e0a05 */
[----:B------:R-:W-:Y:S01]  /*0260*/  IMAD R9, R6, R17, RZ ;  /* 0x0000001106097224 */ /* 0x000fe200078e02ff */
[----:B------:R-:W-:-:S03]  /*0270*/  SEL R6, RZ, 0x1, P0 ;  /* 0x00000001ff067807 */ /* 0x000fc60000000000 */
[----:B------:R-:W-:Y:S01]  /*0280*/  IMAD.HI.U32 R5, R5, R9, R4 ;  /* 0x0000000905057227 */ /* 0x000fe200078e0004 */
[----:B------:R-:W-:-:S05]  /*0290*/  IADD3 R0, PT, PT, R7, -R0, -R6 ;  /* 0x8000000007007210 */ /* 0x000fca0007ffe806 */
[----:B------:R-:W-:-:S05]  /*02a0*/  IMAD.HI.U32 R5, R5, R0, RZ ;  /* 0x0000000005057227 */ /* 0x000fca00078e00ff */
[----:B------:R-:W-:-:S05]  /*02b0*/  IADD3 R4, PT, PT, -R5, RZ, RZ ;  /* 0x000000ff05047210 */ /* 0x000fca0007ffe1ff */
[----:B------:R-:W-:-:S05]  /*02c0*/  IMAD R0, R17, R4, R0 ;  /* 0x0000000411007224 */ /* 0x000fca00078e0200 */
[----:B------:R-:W-:-:S13]  /*02d0*/  ISETP.GE.U32.AND P0, PT, R0, R17, PT ;  /* 0x000000110000720c */ /* 0x000fda0003f06070 */
[----:B------:R-:W-:Y:S01]  /*02e0*/  @P0 IMAD.IADD R0, R0, 0x1, -R17 ;  /* 0x0000000100000824 */ /* 0x000fe200078e0a11 */
[----:B------:R-:W-:-:S04]  /*02f0*/  @P0 IADD3 R5, PT, PT, R5, 0x1, RZ ;  /* 0x0000000105050810 */ /* 0x000fc80007ffe0ff */
[----:B------:R-:W-:-:S13]  /*0300*/  ISETP.GE.U32.AND P1, PT, R0, R17, PT ;  /* 0x000000110000720c */ /* 0x000fda0003f26070 */
[----:B------:R-:W-:Y:S01]  /*0310*/  @P1 VIADD R5, R5, 0x1 ;  /* 0x0000000105051836 */ /* 0x000fe20000000000 */
[----:B------:R-:W-:-:S04]  /*0320*/  @!P2 LOP3.LUT R5, RZ, R17, RZ, 0x33, !PT ;  /* 0x00000011ff05a212 */ /* 0x000fc800078e33ff */
[----:B------:R-:W-:-:S04]  /*0330*/  IADD3 R0, PT, PT, R6, R5, RZ ;  /* 0x0000000506007210 */ /* 0x000fc80007ffe0ff */
[C---:B------:R-:W-:Y:S02]  /*0340*/  LOP3.LUT R4, R0.reuse, 0x3, RZ, 0xc0, !PT ;  /* 0x0000000300047812 */ /* 0x040fe400078ec0ff */
[----:B------:R-:W-:Y:S02]  /*0350*/  ISETP.GE.U32.AND P0, PT, R0, 0x3, PT ;  /* 0x000000030000780c */ /* 0x000fe40003f06070 */
[----:B------:R-:W-:-:S13]  /*0360*/  ISETP.NE.AND P1, PT, R4, 0x3, PT ;  /* 0x000000030400780c */ /* 0x000fda0003f25270 */
[----:B------:R-:W-:Y:S05]  /*0370*/  @!P1 BRA `(.L_x_2) ;  /* 0x00000000004c9947 */ /* 0x000fea0003800000 */
[----:B------:R-:W-:Y:S02]  /*0380*/  VIADD R0, R0, 0x1 ;  /* 0x0000000100007836 */ /* 0x000fe40000000000 */
[----:B------:R-:W-:-:S03]  /*0390*/  IMAD.WIDE.U32 R4, R2, 0x4, RZ ;  /* 0x0000000402047825 */ /* 0x000fc600078e00ff */
[----:B------:R-:W-:-:S05]  /*03a0*/  LOP3.LUT R0, R0, 0x3, RZ, 0xc0, !PT ;  /* 0x0000000300007812 */ /* 0x000fca00078ec0ff */
[C---:B------:R-:W-:Y:S01]  /*03b0*/  IMAD R2, R0.reuse, R17, R2 ;  /* 0x0000001100027224 */ /* 0x040fe200078e0202 */
[----:B------:R-:W-:-:S07]  /*03c0*/  IADD3 R0, PT, PT, -R0, RZ, RZ ;  /* 0x000000ff00007210 */ /* 0x000fce0007ffe1ff */
.L_x_3:
[C---:B------:R-:W-:Y:S02]  /*03d0*/  IADD3 R8, P2, PT, R4.reuse, UR38, RZ ;  /* 0x0000002604087c10 */ /* 0x040fe4000ff5e0ff */
[----:B------:R-:W-:Y:S02]  /*03e0*/  IADD3 R6, P1, PT, R4, UR42, RZ ;  /* 0x0000002a04067c10 */ /* 0x000fe4000ff3e0ff */
[C---:B------:R-:W-:Y:S02]  /*03f0*/  IADD3.X R9, PT, PT, R5.reuse, UR39, RZ, P2, !PT ;  /* 0x0000002705097c10 */ /* 0x040fe400097fe4ff */
[----:B------:R-:W-:-:S04]  /*0400*/  IADD3.X R7, PT, PT, R5, UR43, RZ, P1, !PT ;  /* 0x0000002b05077c10 */ /* 0x000fc80008ffe4ff */
[----:B------:R-:W2:Y:S04]  /*0410*/  LDG.E R9, desc[UR36][R8.64] ;  /* 0x0000002408097981 */ /* 0x000ea8000c1e1900 */
[----:B------:R-:W2:Y:S01]  /*0420*/  LDG.E R6, desc[UR36][R6.64] ;  /* 0x0000002406067981 */ /* 0x000ea2000c1e1900 */
[----:B0-----:R-:W-:-:S04]  /*0430*/  IADD3 R10, P1, PT, R4, UR40, RZ ;  /* 0x00000028040a7c10 */ /* 0x001fc8000ff3e0ff */
[----:B------:R-:W-:Y:S01]  /*0440*/  IADD3.X R11, PT, PT, R5, UR41, RZ, P1, !PT ;  /* 0x00000029050b7c10 */ /* 0x000fe20008ffe4ff */
[----:B------:R-:W-:-:S05]  /*0450*/  VIADD R0, R0, 0x1 ;  /* 0x0000000100007836 */ /* 0x000fca0000000000 */
[----:B------:R-:W-:Y:S01]  /*0460*/  ISETP.NE.AND P1, PT, R0, RZ, PT ;  /* 0x000000ff0000720c */ /* 0x000fe20003f25270 */
[----:B------:R-:W-:-:S04]  /*0470*/  IMAD.WIDE.U32 R4, R17, 0x4, R4 ;  /* 0x0000000411047825 */ /* 0x000fc800078e0004 */
[----:B--2---:R-:W-:-:S05]  /*0480*/  FADD R13, R6, R9 ;  /* 0x00000009060d7221 */ /* 0x004fca0000000000 */
[----:B------:R0:W-:Y:S03]  /*0490*/  STG.E desc[UR36][R10.64], R13 ;  /* 0x0000000d0a007986 */ /* 0x0001e6000c101924 */
[----:B------:R-:W-:Y:S05]  /*04a0*/  @P1 BRA `(.L_x_3) ;  /* 0xfffffffc00c81947 */ /* 0x000fea000383ffff */
.L_x_2:
[----:B------:R-:W-:Y:S05]  /*04b0*/  BSYNC.RECONVERGENT B0 ;  /* 0x0000000000007941 */ /* 0x000fea0003800200 */
.L_x_1:
[----:B------:R-:W-:Y:S05]  /*04c0*/  @!P0 EXIT ;  /* 0x000000000000894d */ /* 0x000fea0003800000 */
.L_x_4:
[----:B------:R-:W0:Y:S08]  /*04d0*/  LDC.64 R6, c[0x0][0x388] ;  /* 0x0000e200ff067b82 */ /* 0x000e300000000a00 */
[----:B------:R-:W1:Y:S08]  /*04e0*/  LDC.64 R4, c[0x0][0x390] ;  /* 0x0000e400ff047b82 */ /* 0x000e700000000a00 */
[----:B--2---:R-:W2:Y:S01]  /*04f0*/  LDC.64 R8, c[0x0][0x380] ;  /* 0x0000e000ff087b82 */ /* 0x004ea20000000a00 */
[----:B0-----:R-:W-:-:S06]  /*0500*/  IMAD.WIDE.U32 R10, R2, 0x4, R6 ;  /* 0x00000004020a7825 */ /* 0x001fcc00078e0006 */
[----:B------:R-:W3:Y:S01]  /*0510*/  LDG.E R10, desc[UR36][R10.64] ;  /* 0x000000240a0a7981 */ /* 0x000ee2000c1e1900 */
[----:B-1----:R-:W-:-:S06]  /*0520*/  IMAD.WIDE.U32 R12, R2, 0x4, R4 ;  /* 0x00000004020c7825 */ /* 0x002fcc00078e0004 */
[----:B------:R-:W3:Y:S01]  /*0530*/  LDG.E R13, desc[UR36][R12.64] ;  /* 0x000000240c0d7981 */ /* 0x000ee2000c1e1900 */
[----:B------:R-:W-:Y:S01]  /*0540*/  IADD3 R23, PT, PT, R17, R2, RZ ;  /* 0x0000000211177210 */ /* 0x000fe20007ffe0ff */
[----:B--2---:R-:W-:-:S04]  /*0550*/  IMAD.WIDE.U32 R14, R2, 0x4, R8 ;  /* 0x00000004020e7825 */ /* 0x004fc800078e0008 */
[----:B------:R-:W-:-:S04]  /*0560*/  IMAD.WIDE.U32 R18, R23, 0x4, R6 ;  /* 0x0000000417127825 */ /* 0x000fc800078e0006 */
[----:B------:R-:W-:-:S04]  /*0570*/  IMAD.WIDE.U32 R20, R23, 0x4, R4 ;  /* 0x0000000417147825 */ /* 0x000fc800078e0004 */
[----:B---3--:R-:W-:-:S05]  /*0580*/  FADD R25, R10, R13 ;  /* 0x0000000d0a197221 */ /* 0x008fca0000000000 */
[----:B------:R0:W-:Y:S04]  /*0590*/  STG.E desc[UR36][R14.64], R25 ;  /* 0x000000190e007986 */ /* 0x0001e8000c101924 */
[----:B------:R-:W2:Y:S04]  /*05a0*/  LDG.E R18, desc[UR36][R18.64] ;  /* 0x0000002412127981 */ /* 0x000ea8000c1e1900 */
[----:B------:R-:W2:Y:S01]  /*05b0*/  LDG.E R21, desc[UR36][R20.64] ;  /* 0x0000002414157981 */ /* 0x000ea2000c1e1900 */
[C---:B------:R-:W-:Y:S02]  /*05c0*/  IMAD.IADD R29, R23.reuse, 0x1, R17 ;  /* 0x00000001171d7824 */ /* 0x040fe400078e0211 */
[----:B------:R-:W-:-:S04]  /*05d0*/  IMAD.WIDE.U32 R10, R23, 0x4, R8 ;  /* 0x00000004170a7825 */ /* 0x000fc800078e0008 */
[----:B------:R-:W-:-:S04]  /*05e0*/  IMAD.WIDE.U32 R12, R29, 0x4, R6 ;  /* 0x000000041d0c7825 */ /* 0x000fc800078e0006 */
[----:B------:R-:W-:-:S04]  /*05f0*/  IMAD.WIDE.U32 R22, R29, 0x4, R4 ;  /* 0x000000041d167825 */ /* 0x000fc800078e0004 */
[----:B--2---:R-:W-:-:S05]  /*0600*/  FADD R27, R18, R21 ;  /* 0x00000015121b7221 */ /* 0x004fca0000000000 */
[----:B------:R1:W-:Y:S04]  /*0610*/  STG.E desc[UR36][R10.64], R27 ;  /* 0x0000001b0a007986 */ /* 0x0003e8000c101924 */
[----:B------:R-:W2:Y:S04]  /*0620*/  LDG.E R12, desc[UR36][R12.64] ;  /* 0x000000240c0c7981 */ /* 0x000ea8000c1e1900 */
[----:B------:R-:W2:Y:S01]  /*0630*/  LDG.E R23, desc[UR36][R22.64] ;  /* 0x0000002416177981 */ /* 0x000ea2000c1e1900 */
[C---:B0-----:R-:W-:Y:S01]  /*0640*/  IADD3 R25, PT, PT, R29.reuse, R17, RZ ;  /* 0x000000111d197210 */ /* 0x041fe20007ffe0ff */
[----:B------:R-:W-:-:S04]  /*0650*/  IMAD.WIDE.U32 R14, R29, 0x4, R8 ;  /* 0x000000041d0e7825 */ /* 0x000fc800078e0008 */
[----:B------:R-:W-:-:S04]  /*0660*/  IMAD.WIDE.U32 R6, R25, 0x4, R6 ;  /* 0x0000000419067825 */ /* 0x000fc800078e0006 */
[----:B------:R-:W-:-:S04]  /*0670*/  IMAD.WIDE.U32 R4, R25, 0x4, R4 ;  /* 0x0000000419047825 */ /* 0x000fc800078e0004 */
[----:B--2---:R-:W-:-:S05]  /*0680*/  FADD R19, R12, R23 ;  /* 0x000000170c137221 */ /* 0x004fca0000000000 */
[----:B------:R2:W-:Y:S04]  /*0690*/  STG.E desc[UR36][R14.64], R19 ;  /* 0x000000130e007986 */ /* 0x0005e8000c101924 */
[----:B------:R-:W1:Y:S04]  /*06a0*/  LDG.E R6, desc[UR36][R6.64] ;  /* 0x0000002406067981 */ /* 0x000e68000c1e1900 */
[----:B------:R-:W1:Y:S01]  /*06b0*/  LDG.E R5, desc[UR36][R4.64] ;  /* 0x0000002404057981 */ /* 0x000e62000c1e1900 */
[C---:B------:R-:W-:Y:S01]  /*06c0*/  IMAD.WIDE.U32 R8, R25.reuse, 0x4, R8 ;  /* 0x0000000419087825 */ /* 0x040fe200078e0008 */
[----:B------:R-:W-:-:S04]  /*06d0*/  IADD3 R2, PT, PT, R25, R17, RZ ;  /* 0x0000001119027210 */ /* 0x000fc80007ffe0ff */
[----:B------:R-:W-:Y:S01]  /*06e0*/  ISETP.GE.AND P0, PT, R2, R3, PT ;  /* 0x000000030200720c */ /* 0x000fe20003f06270 */
[----:B-1----:R-:W-:-:S05]  /*06f0*/  FADD R11, R6, R5 ;  /* 0x00000005060b7221 */ /* 0x002fca0000000000 */
[----:B------:R2:W-:Y:S07]  /*0700*/  STG.E desc[UR36][R8.64], R11 ;  /* 0x0000000b08007986 */ /* 0x0005ee000c101924 */
[----:B------:R-:W-:Y:S05]  /*0710*/  @!P0 BRA `(.L_x_4) ;  /* 0xfffffffc006c8947 */ /* 0x000fea000383ffff */
[----:B------:R-:W-:Y:S05]  /*0720*/  EXIT ;  /* 0x000000000000794d */ /* 0x000fea0003800000 */
.L_x_5:
[----:B------:R-:W-:-:S00]  /*0730*/  BRA `(.L_x_5) ;  /* 0xfffffffc00fc7947 */ /* 0x000fc0000383ffff */
[----:B------:R-:W-:-:S00]  /*0740*/  NOP ;  /* 0x0000000000007918 */ /* 0x000fc00000000000 */
        /* <DEDUP_REMOVED lines=11> */
.L_x_6:


//--------------------- .nv.global.init           --------------------------
	.section	.nv.global.init,"aw",@progbits
.nv.global.init:
	.type		$str,@object
	.size		$str,(.L_0 - $str)
$str:
        /*0000*/ 	.byte	0x54, 0x68, 0x72, 0x65, 0x61, 0x64, 0x20, 0x69, 0x6e, 0x64, 0x65, 0x78, 0x3a, 0x20, 0x25, 0x64
        /*0010*/ 	.byte	0x20, 0x46, 0x72, 0x6f, 0x6d, 0x20, 0x62, 0x6c, 0x6f, 0x63, 0x6b, 0x20, 0x6e, 0x75, 0x6d, 0x62
        /*0020*/ 	.byte	0x65, 0x72, 0x3a, 0x20, 0x25, 0x64, 0x0a, 0x00
.L_0:


//--------------------- .nv.shared.reserved.0     --------------------------
	.section	.nv.shared.reserved.0,"aw",@nobits
	.weak		__nv_reservedSMEM_offset_0_alias
	.size		__nv_reservedSMEM_offset_0_alias, 0, 64
	.other		__nv_reservedSMEM_offset_0_alias,@"STO_CUDA_RESERVED_SHARED STV_DEFAULT"
__nv_reservedSMEM_offset_0_alias:
	.zero		0
	.zero		64


//--------------------- .nv.constant0._Z10vector_addPfS_S_iPj --------------------------
	.section	.nv.constant0._Z10vector_addPfS_S_iPj,"a",@progbits
	.sectionflags	@""
	.align	4
.nv.constant0._Z10vector_addPfS_S_iPj:
	.zero		936


//--------------------- SYMBOLS --------------------------

	.type		.nv.reservedSmem.offset0,@object
	.size		.nv.reservedSmem.offset0,0x4
	.type		vprintf,@function
